//
// Generated by NVIDIA NVVM Compiler
//
// Compiler Build ID: CL-36424714
// Cuda compilation tools, release 13.0, V13.0.88
// Based on NVVM 20.0.0
//

.version 9.0
.target sm_100
.address_size 64

	// .globl	_Z19naive_matmul_kernelPKfS0_Pfiii

.visible .entry _Z19naive_matmul_kernelPKfS0_Pfiii(
	.param .u64 .ptr .align 1 _Z19naive_matmul_kernelPKfS0_Pfiii_param_0,
	.param .u64 .ptr .align 1 _Z19naive_matmul_kernelPKfS0_Pfiii_param_1,
	.param .u64 .ptr .align 1 _Z19naive_matmul_kernelPKfS0_Pfiii_param_2,
	.param .u32 _Z19naive_matmul_kernelPKfS0_Pfiii_param_3,
	.param .u32 _Z19naive_matmul_kernelPKfS0_Pfiii_param_4,
	.param .u32 _Z19naive_matmul_kernelPKfS0_Pfiii_param_5
)
{
	.reg .pred 	%p<13>;
	.reg .b32 	%r<41>;
	.reg .b32 	%f<68>;
	.reg .b64 	%rd<53>;

	ld.param.u64 	%rd7, [_Z19naive_matmul_kernelPKfS0_Pfiii_param_0];
	ld.param.u64 	%rd8, [_Z19naive_matmul_kernelPKfS0_Pfiii_param_1];
	ld.param.u64 	%rd6, [_Z19naive_matmul_kernelPKfS0_Pfiii_param_2];
	ld.param.u32 	%r20, [_Z19naive_matmul_kernelPKfS0_Pfiii_param_3];
	ld.param.u32 	%r18, [_Z19naive_matmul_kernelPKfS0_Pfiii_param_4];
	ld.param.u32 	%r19, [_Z19naive_matmul_kernelPKfS0_Pfiii_param_5];
	cvta.to.global.u64 	%rd1, %rd8;
	cvta.to.global.u64 	%rd2, %rd7;
	mov.u32 	%r21, %ctaid.y;
	mov.u32 	%r22, %ntid.y;
	mov.u32 	%r23, %tid.y;
	mad.lo.s32 	%r1, %r21, %r22, %r23;
	mov.u32 	%r24, %ctaid.x;
	mov.u32 	%r25, %ntid.x;
	mov.u32 	%r26, %tid.x;
	mad.lo.s32 	%r2, %r24, %r25, %r26;
	setp.ge.s32 	%p1, %r1, %r20;
	setp.ge.s32 	%p2, %r2, %r18;
	or.pred  	%p3, %p1, %p2;
	@%p3 bra 	$L__BB0_14;
	setp.lt.s32 	%p4, %r19, 1;
	mov.f32 	%f67, 0f00000000;
	@%p4 bra 	$L__BB0_13;
	mul.lo.s32 	%r3, %r19, %r1;
	and.b32  	%r4, %r19, 7;
	setp.lt.u32 	%p5, %r19, 8;
	mov.f32 	%f67, 0f00000000;
	mov.b32 	%r39, 0;
	@%p5 bra 	$L__BB0_5;
	and.b32  	%r39, %r19, 2147483640;
	neg.s32 	%r37, %r39;
	shl.b32 	%r7, %r18, 3;
	mul.wide.u32 	%rd9, %r3, 4;
	add.s64 	%rd10, %rd9, %rd2;
	add.s64 	%rd52, %rd10, 16;
	mov.f32 	%f67, 0f00000000;
	mul.wide.s32 	%rd13, %r18, 4;
	mov.u32 	%r36, %r2;
$L__BB0_4:
	.pragma "nounroll";
	ld.global.f32 	%f17, [%rd52+-16];
	mul.wide.s32 	%rd11, %r36, 4;
	add.s64 	%rd12, %rd1, %rd11;
	ld.global.f32 	%f18, [%rd12];
	fma.rn.f32 	%f19, %f17, %f18, %f67;
	ld.global.f32 	%f20, [%rd52+-12];
	add.s64 	%rd14, %rd12, %rd13;
	ld.global.f32 	%f21, [%rd14];
	fma.rn.f32 	%f22, %f20, %f21, %f19;
	ld.global.f32 	%f23, [%rd52+-8];
	add.s64 	%rd15, %rd14, %rd13;
	ld.global.f32 	%f24, [%rd15];
	fma.rn.f32 	%f25, %f23, %f24, %f22;
	ld.global.f32 	%f26, [%rd52+-4];
	add.s64 	%rd16, %rd15, %rd13;
	ld.global.f32 	%f27, [%rd16];
	fma.rn.f32 	%f28, %f26, %f27, %f25;
	ld.global.f32 	%f29, [%rd52];
	add.s64 	%rd17, %rd16, %rd13;
	ld.global.f32 	%f30, [%rd17];
	fma.rn.f32 	%f31, %f29, %f30, %f28;
	ld.global.f32 	%f32, [%rd52+4];
	add.s64 	%rd18, %rd17, %rd13;
	ld.global.f32 	%f33, [%rd18];
	fma.rn.f32 	%f34, %f32, %f33, %f31;
	ld.global.f32 	%f35, [%rd52+8];
	add.s64 	%rd19, %rd18, %rd13;
	ld.global.f32 	%f36, [%rd19];
	fma.rn.f32 	%f37, %f35, %f36, %f34;
	ld.global.f32 	%f38, [%rd52+12];
	add.s64 	%rd20, %rd19, %rd13;
	ld.global.f32 	%f39, [%rd20];
	fma.rn.f32 	%f67, %f38, %f39, %f37;
	add.s32 	%r37, %r37, 8;
	add.s32 	%r36, %r36, %r7;
	add.s64 	%rd52, %rd52, 32;
	setp.ne.s32 	%p6, %r37, 0;
	@%p6 bra 	$L__BB0_4;
$L__BB0_5:
	setp.eq.s32 	%p7, %r4, 0;
	@%p7 bra 	$L__BB0_13;
	and.b32  	%r13, %r19, 3;
	setp.lt.u32 	%p8, %r4, 4;
	@%p8 bra 	$L__BB0_8;
	add.s32 	%r28, %r39, %r3;
	mul.wide.u32 	%rd21, %r28, 4;
	add.s64 	%rd22, %rd2, %rd21;
	ld.global.f32 	%f41, [%rd22];
	mad.lo.s32 	%r29, %r39, %r18, %r2;
	mul.wide.s32 	%rd23, %r29, 4;
	add.s64 	%rd24, %rd1, %rd23;
	ld.global.f32 	%f42, [%rd24];
	fma.rn.f32 	%f43, %f41, %f42, %f67;
	cvt.u64.u32 	%rd25, %r3;
	cvt.u64.u32 	%rd26, %r39;
	add.s64 	%rd27, %rd26, %rd25;
	shl.b64 	%rd28, %rd27, 2;
	add.s64 	%rd29, %rd2, %rd28;
	ld.global.f32 	%f44, [%rd29+4];
	mul.wide.s32 	%rd30, %r18, 4;
	add.s64 	%rd31, %rd24, %rd30;
	ld.global.f32 	%f45, [%rd31];
	fma.rn.f32 	%f46, %f44, %f45, %f43;
	ld.global.f32 	%f47, [%rd29+8];
	add.s64 	%rd32, %rd31, %rd30;
	ld.global.f32 	%f48, [%rd32];
	fma.rn.f32 	%f49, %f47, %f48, %f46;
	ld.global.f32 	%f50, [%rd29+12];
	add.s64 	%rd33, %rd32, %rd30;
	ld.global.f32 	%f51, [%rd33];
	fma.rn.f32 	%f67, %f50, %f51, %f49;
	add.s32 	%r39, %r39, 4;
$L__BB0_8:
	setp.eq.s32 	%p9, %r13, 0;
	@%p9 bra 	$L__BB0_13;
	setp.eq.s32 	%p10, %r13, 1;
	@%p10 bra 	$L__BB0_11;
	add.s32 	%r30, %r39, %r3;
	mul.wide.u32 	%rd34, %r30, 4;
	add.s64 	%rd35, %rd2, %rd34;
	ld.global.f32 	%f53, [%rd35];
	mad.lo.s32 	%r31, %r39, %r18, %r2;
	mul.wide.s32 	%rd36, %r31, 4;
	add.s64 	%rd37, %rd1, %rd36;
	ld.global.f32 	%f54, [%rd37];
	fma.rn.f32 	%f55, %f53, %f54, %f67;
	cvt.u64.u32 	%rd38, %r3;
	cvt.u64.u32 	%rd39, %r39;
	add.s64 	%rd40, %rd39, %rd38;
	shl.b64 	%rd41, %rd40, 2;
	add.s64 	%rd42, %rd2, %rd41;
	ld.global.f32 	%f56, [%rd42+4];
	mul.wide.s32 	%rd43, %r18, 4;
	add.s64 	%rd44, %rd37, %rd43;
	ld.global.f32 	%f57, [%rd44];
	fma.rn.f32 	%f67, %f56, %f57, %f55;
	add.s32 	%r39, %r39, 2;
$L__BB0_11:
	and.b32  	%r32, %r19, 1;
	setp.eq.b32 	%p11, %r32, 1;
	not.pred 	%p12, %p11;
	@%p12 bra 	$L__BB0_13;
	add.s32 	%r33, %r39, %r3;
	mul.wide.u32 	%rd45, %r33, 4;
	add.s64 	%rd46, %rd2, %rd45;
	ld.global.f32 	%f58, [%rd46];
	mad.lo.s32 	%r34, %r39, %r18, %r2;
	mul.wide.s32 	%rd47, %r34, 4;
	add.s64 	%rd48, %rd1, %rd47;
	ld.global.f32 	%f59, [%rd48];
	fma.rn.f32 	%f67, %f58, %f59, %f67;
$L__BB0_13:
	mad.lo.s32 	%r35, %r18, %r1, %r2;
	cvta.to.global.u64 	%rd49, %rd6;
	mul.wide.s32 	%rd50, %r35, 4;
	add.s64 	%rd51, %rd49, %rd50;
	st.global.f32 	[%rd51], %f67;
$L__BB0_14:
	ret;

}


// ===== COMPILED SASS (sm_100) =====

	.target	sm_100

	.elftype	@"ET_EXEC"


//--------------------- .note.nv.tkinfo           --------------------------
	.section	.note.nv.tkinfo,"",@"SHT_NOTE"
	.sectionflags	@"SHF_NOTE_NV_TKINFO"
	.tkinfo
        /*0018*/ 	.word	0x00000002
        /*0030*/ 	.string	""
        /*0030*/ 	.string	"ptxas"
        /*0030*/ 	.string	"Cuda compilation tools, release 13.0, V13.0.88"
        /*0030*/ 	.string	"Build cuda_13.0.r13.0/compiler.36424714_0"
        /*0030*/ 	.string	"-arch sm_100 -m 64 "



//--------------------- .note.nv.cuinfo           --------------------------
	.section	.note.nv.cuinfo,"",@"SHT_NOTE"
	.sectionflags	@"SHF_NOTE_NV_CUINFO"
        /*0018*/ 	.short	0x0002
        /*001a*/ 	.short	0x0064
        /*001c*/ 	.short	0x0082
	.zero		2


//--------------------- .nv.info                  --------------------------
	.section	.nv.info,"",@"SHT_CUDA_INFO"
	.align	4


	//----- nvinfo : EIATTR_REGCOUNT
	.align		4
        /*0000*/ 	.byte	0x04, 0x2f
        /*0002*/ 	.short	(.L_1 - .L_0)
	.align		4
.L_0:
        /*0004*/ 	.word	index@(_Z19naive_matmul_kernelPKfS0_Pfiii)
        /*0008*/ 	.word	0x00000020


	//----- nvinfo : EIATTR_FRAME_SIZE
	.align		4
.L_1:
        /*000c*/ 	.byte	0x04, 0x11
        /*000e*/ 	.short	(.L_3 - .L_2)
	.align		4
.L_2:
        /*0010*/ 	.word	index@(_Z19naive_matmul_kernelPKfS0_Pfiii)
        /*0014*/ 	.word	0x00000000


	//----- nvinfo : EIATTR_MIN_STACK_SIZE
	.align		4
.L_3:
        /*0018*/ 	.byte	0x04, 0x12
        /*001a*/ 	.short	(.L_5 - .L_4)
	.align		4
.L_4:
        /*001c*/ 	.word	index@(_Z19naive_matmul_kernelPKfS0_Pfiii)
        /*0020*/ 	.word	0x00000000
.L_5:


//--------------------- .nv.compat                --------------------------
	.section	.nv.compat,"",@"SHT_CUDA_COMPAT_INFO"
	.align	4
        /*0000*/ 	.byte	0x02, 0x09, 0x00, 0x00, 0x02, 0x02, 0x01, 0x00, 0x02, 0x05, 0x05, 0x00, 0x03, 0x07, 0x01, 0x01
        /*0010*/ 	.byte	0x02, 0x03, 0x00, 0x00, 0x02, 0x06, 0x01, 0x00, 0x04, 0x0b, 0x08, 0x00, 0x09, 0x00, 0x00, 0x00
        /*0020*/ 	.byte	0x00, 0x00, 0x00, 0x00


//--------------------- .nv.info._Z19naive_matmul_kernelPKfS0_Pfiii --------------------------
	.section	.nv.info._Z19naive_matmul_kernelPKfS0_Pfiii,"",@"SHT_CUDA_INFO"
	.sectionflags	@""
	.align	4


	//----- nvinfo : EIATTR_CUDA_API_VERSION
	.align		4
        /*0000*/ 	.byte	0x04, 0x37
        /*0002*/ 	.short	(.L_7 - .L_6)
.L_6:
        /*0004*/ 	.word	0x00000082


	//----- nvinfo : EIATTR_KPARAM_INFO
	.align		4
.L_7:
        /*0008*/ 	.byte	0x04, 0x17
        /*000a*/ 	.short	(.L_9 - .L_8)
.L_8:
        /*000c*/ 	.word	0x00000000
        /*0010*/ 	.short	0x0005
        /*0012*/ 	.short	0x0020
        /*0014*/ 	.byte	0x00, 0xf0, 0x11, 0x00


	//----- nvinfo : EIATTR_KPARAM_INFO
	.align		4
.L_9:
        /*0018*/ 	.byte	0x04, 0x17
        /*001a*/ 	.short	(.L_11 - .L_10)
.L_10:
        /*001c*/ 	.word	0x00000000
        /*0020*/ 	.short	0x0004
        /*0022*/ 	.short	0x001c
        /*0024*/ 	.byte	0x00, 0xf0, 0x11, 0x00


	//----- nvinfo : EIATTR_KPARAM_INFO
	.align		4
.L_11:
        /*0028*/ 	.byte	0x04, 0x17
        /*002a*/ 	.short	(.L_13 - .L_12)
.L_12:
        /*002c*/ 	.word	0x00000000
        /*0030*/ 	.short	0x0003
        /*0032*/ 	.short	0x0018
        /*0034*/ 	.byte	0x00, 0xf0, 0x11, 0x00


	//----- nvinfo : EIATTR_KPARAM_INFO
	.align		4
.L_13:
        /*0038*/ 	.byte	0x04, 0x17
        /*003a*/ 	.short	(.L_15 - .L_14)
.L_14:
        /*003c*/ 	.word	0x00000000
        /*0040*/ 	.short	0x0002
        /*0042*/ 	.short	0x0010
        /*0044*/ 	.byte	0x00, 0xf5, 0x21, 0x00


	//----- nvinfo : EIATTR_KPARAM_INFO
	.align		4
.L_15:
        /*0048*/ 	.byte	0x04, 0x17
        /*004a*/ 	.short	(.L_17 - .L_16)
.L_16:
        /*004c*/ 	.word	0x00000000
        /*0050*/ 	.short	0x0001
        /*0052*/ 	.short	0x0008
        /*0054*/ 	.byte	0x00, 0xf5, 0x21, 0x00


	//----- nvinfo : EIATTR_KPARAM_INFO
	.align		4
.L_17:
        /*0058*/ 	.byte	0x04, 0x17
        /*005a*/ 	.short	(.L_19 - .L_18)
.L_18:
        /*005c*/ 	.word	0x00000000
        /*0060*/ 	.short	0x0000
        /*0062*/ 	.short	0x0000
        /*0064*/ 	.byte	0x00, 0xf5, 0x21, 0x00


	//----- nvinfo : EIATTR_SPARSE_MMA_MASK
	.align		4
.L_19:
        /*0068*/ 	.byte	0x03, 0x50
        /*006a*/ 	.short	0x0000


	//----- nvinfo : EIATTR_MAXREG_COUNT
	.align		4
        /*006c*/ 	.byte	0x03, 0x1b
        /*006e*/ 	.short	0x00ff


	//----- nvinfo : EIATTR_MERCURY_ISA_VERSION
	.align		4
        /*0070*/ 	.byte	0x03, 0x5f
        /*0072*/ 	.short	0x0101


	//----- nvinfo : EIATTR_VRC_CTA_INIT_COUNT
	.align		4
        /*0074*/ 	.byte	0x02, 0x4a
	.zero		1
	.zero		1


	//----- nvinfo : EIATTR_EXIT_INSTR_OFFSETS
	.align		4
        /*0078*/ 	.byte	0x04, 0x1c
        /*007a*/ 	.short	(.L_21 - .L_20)


	//   ....[0]....
.L_20:
        /*007c*/ 	.word	0x000000c0


	//   ....[1]....
        /*0080*/ 	.word	0x000008e0


	//----- nvinfo : EIATTR_CBANK_PARAM_SIZE
	.align		4
.L_21:
        /*0084*/ 	.byte	0x03, 0x19
        /*0086*/ 	.short	0x0024


	//----- nvinfo : EIATTR_PARAM_CBANK
	.align		4
        /*0088*/ 	.byte	0x04, 0x0a
        /*008a*/ 	.short	(.L_23 - .L_22)
	.align		4
.L_22:
        /*008c*/ 	.word	index@(.nv.constant0._Z19naive_matmul_kernelPKfS0_Pfiii)
        /*0090*/ 	.short	0x0380
        /*0092*/ 	.short	0x0024


	//----- nvinfo : EIATTR_SW_WAR
	.align		4
.L_23:
        /*0094*/ 	.byte	0x04, 0x36
        /*0096*/ 	.short	(.L_25 - .L_24)
.L_24:
        /*0098*/ 	.word	0x00000008
.L_25:


//--------------------- .nv.callgraph             --------------------------
	.section	.nv.callgraph,"",@"SHT_CUDA_CALLGRAPH"
	.align	4
	.sectionentsize	8
	.align		4
        /*0000*/ 	.word	0x00000000
	.align		4
        /*0004*/ 	.word	0xffffffff
	.align		4
        /*0008*/ 	.word	0x00000000
	.align		4
        /*000c*/ 	.word	0xfffffffe
	.align		4
        /*0010*/ 	.word	0x00000000
	.align		4
        /*0014*/ 	.word	0xfffffffd
	.align		4
        /*0018*/ 	.word	0x00000000
	.align		4
        /*001c*/ 	.word	0xfffffffc


//--------------------- .text._Z19naive_matmul_kernelPKfS0_Pfiii --------------------------
	.section	.text._Z19naive_matmul_kernelPKfS0_Pfiii,"ax",@progbits
	.align	128
        .global         _Z19naive_matmul_kernelPKfS0_Pfiii
        .type           _Z19naive_matmul_kernelPKfS0_Pfiii,@function
        .size           _Z19naive_matmul_kernelPKfS0_Pfiii,(.L_x_5 - _Z19naive_matmul_kernelPKfS0_Pfiii)
        .other          _Z19naive_matmul_kernelPKfS0_Pfiii,@"STO_CUDA_ENTRY STV_DEFAULT"
_Z19naive_matmul_kernelPKfS0_Pfiii:
.text._Z19naive_matmul_kernelPKfS0_Pfiii:
[----:B------:R-:W-:Y:S01]  /*0000*/  LDC R1, c[0x0][0x37c] ;  /* 0x0000df00ff017b82 */ /* 0x000fe20000000800 */
[----:B------:R-:W0:Y:S07]  /*0010*/  S2R R5, SR_TID.X ;  /* 0x0000000000057919 */ /* 0x000e2e0000002100 */
[----:B------:R-:W1:Y:S01]  /*0020*/  LDC R19, c[0x0][0x364] ;  /* 0x0000d900ff137b82 */ /* 0x000e620000000800 */
[----:B------:R-:W1:Y:S07]  /*0030*/  S2R R4, SR_TID.Y ;  /* 0x0000000000047919 */ /* 0x000e6e0000002200 */
[----:B------:R-:W0:Y:S08]  /*0040*/  S2UR UR5, SR_CTAID.X ;  /* 0x00000000000579c3 */ /* 0x000e300000002500 */
[----:B------:R-:W0:Y:S08]  /*0050*/  LDC R0, c[0x0][0x360] ;  /* 0x0000d800ff007b82 */ /* 0x000e300000000800 */
[----:B------:R-:W1:Y:S08]  /*0060*/  S2UR UR4, SR_CTAID.Y ;  /* 0x00000000000479c3 */ /* 0x000e700000002600 */
[----:B------:R-:W2:Y:S01]  /*0070*/  LDC.64 R2, c[0x0][0x398] ;  /* 0x0000e600ff027b82 */ /* 0x000ea20000000a00 */
[----:B0-----:R-:W-:-:S02]  /*0080*/  IMAD R0, R0, UR5, R5 ;  /* 0x0000000500007c24 */ /* 0x001fc4000f8e0205 */
[----:B-1----:R-:W-:-:S03]  /*0090*/  IMAD R19, R19, UR4, R4 ;  /* 0x0000000413137c24 */ /* 0x002fc6000f8e0204 */
[----:B--2---:R-:W-:-:S04]  /*00a0*/  ISETP.GE.AND P0, PT, R0, R3, PT ;  /* 0x000000030000720c */ /* 0x004fc80003f06270 */
[----:B------:R-:W-:-:S13]  /*00b0*/  ISETP.GE.OR P0, PT, R19, R2, P0 ;  /* 0x000000021300720c */ /* 0x000fda0000706670 */
[----:B------:R-:W-:Y:S05]  /*00c0*/  @P0 EXIT ;  /* 0x000000000000094d */ /* 0x000fea0003800000 */
[----:B------:R-:W0:Y:S01]  /*00d0*/  LDC R2, c[0x0][0x3a0] ;  /* 0x0000e800ff027b82 */ /* 0x000e220000000800 */
[----:B------:R-:W1:Y:S01]  /*00e0*/  LDCU.64 UR4, c[0x0][0x358] ;  /* 0x00006b00ff0477ac */ /* 0x000e620008000a00 */
[----:B------:R-:W-:Y:S01]  /*00f0*/  HFMA2 R24, -RZ, RZ, 0, 0 ;  /* 0x00000000ff187431 */ /* 0x000fe200000001ff */
[----:B0-----:R-:W-:-:S13]  /*0100*/  ISETP.GE.AND P0, PT, R2, 0x1, PT ;  /* 0x000000010200780c */ /* 0x001fda0003f06270 */
[----:B-1----:R-:W-:Y:S05]  /*0110*/  @!P0 BRA `(.L_x_0) ;  /* 0x0000000400e08947 */ /* 0x002fea0003800000 */
[C---:B------:R-:W-:Y:S01]  /*0120*/  ISETP.GE.U32.AND P1, PT, R2.reuse, 0x8, PT ;  /* 0x000000080200780c */ /* 0x040fe20003f26070 */
[----:B------:R-:W-:Y:S01]  /*0130*/  IMAD R20, R19, R2, RZ ;  /* 0x0000000213147224 */ /* 0x000fe200078e02ff */
[----:B------:R-:W-:Y:S02]  /*0140*/  LOP3.LUT R27, R2, 0x7, RZ, 0xc0, !PT ;  /* 0x00000007021b7812 */ /* 0x000fe400078ec0ff */
[----:B------:R-:W-:Y:S02]  /*0150*/  MOV R24, RZ ;  /* 0x000000ff00187202 */ /* 0x000fe40000000f00 */
[----:B------:R-:W-:Y:S02]  /*0160*/  ISETP.NE.AND P0, PT, R27, RZ, PT ;  /* 0x000000ff1b00720c */ /* 0x000fe40003f05270 */
[----:B------:R-:W-:-:S05]  /*0170*/  MOV R21, RZ ;  /* 0x000000ff00157202 */ /* 0x000fca0000000f00 */
[----:B------:R-:W-:Y:S06]  /*0180*/  @!P1 BRA `(.L_x_1) ;  /* 0x0000000000c49947 */ /* 0x000fec0003800000 */
[----:B------:R-:W0:Y:S01]  /*0190*/  LDC.64 R4, c[0x0][0x380] ;  /* 0x0000e000ff047b82 */ /* 0x000e220000000a00 */
[----:B------:R-:W-:Y:S02]  /*01a0*/  LOP3.LUT R21, R2, 0x7ffffff8, RZ, 0xc0, !PT ;  /* 0x7ffffff802157812 */ /* 0x000fe400078ec0ff */
[----:B------:R-:W-:Y:S02]  /*01b0*/  MOV R24, RZ ;  /* 0x000000ff00187202 */ /* 0x000fe40000000f00 */
[----:B------:R-:W-:Y:S02]  /*01c0*/  MOV R18, R0 ;  /* 0x0000000000127202 */ /* 0x000fe40000000f00 */
[----:B------:R-:W-:Y:S01]  /*01d0*/  IADD3 R22, PT, PT, -R21, RZ, RZ ;  /* 0x000000ff15167210 */ /* 0x000fe20007ffe1ff */
[----:B0-----:R-:W-:-:S03]  /*01e0*/  IMAD.WIDE.U32 R4, R20, 0x4, R4 ;  /* 0x0000000414047825 */ /* 0x001fc600078e0004 */
[----:B------:R-:W-:-:S04]  /*01f0*/  IADD3 R6, P1, PT, R4, 0x10, RZ ;  /* 0x0000001004067810 */ /* 0x000fc80007f3e0ff */
[----:B------:R-:W-:-:S09]  /*0200*/  IADD3.X R7, PT, PT, RZ, R5, RZ, P1, !PT ;  /* 0x00000005ff077210 */ /* 0x000fd20000ffe4ff */
.L_x_2:
[----:B------:R-:W0:Y:S01]  /*0210*/  LDC.64 R16, c[0x0][0x388] ;  /* 0x0000e200ff107b82 */ /* 0x000e220000000a00 */
[----:B------:R-:W-:Y:S02]  /*0220*/  MOV R4, R6 ;  /* 0x0000000600047202 */ /* 0x000fe40000000f00 */
[----:B------:R-:W-:-:S05]  /*0230*/  MOV R5, R7 ;  /* 0x0000000700057202 */ /* 0x000fca0000000f00 */
[----:B------:R-:W2:Y:S04]  /*0240*/  LDG.E R25, desc[UR4][R4.64+-0x10] ;  /* 0xfffff00404197981 */ /* 0x000ea8000c1e1900 */
[----:B------:R-:W3:Y:S04]  /*0250*/  LDG.E R23, desc[UR4][R4.64+-0xc] ;  /* 0xfffff40404177981 */ /* 0x000ee8000c1e1900 */
[----:B------:R-:W4:Y:S04]  /*0260*/  LDG.E R29, desc[UR4][R4.64+-0x8] ;  /* 0xfffff804041d7981 */ /* 0x000f28000c1e1900 */
[----:B------:R-:W5:Y:S01]  /*0270*/  LDG.E R28, desc[UR4][R4.64+-0x4] ;  /* 0xfffffc04041c7981 */ /* 0x000f62000c1e1900 */
[----:B0-----:R-:W-:-:S05]  /*0280*/  IMAD.WIDE R16, R18, 0x4, R16 ;  /* 0x0000000412107825 */ /* 0x001fca00078e0210 */
[----:B------:R0:W2:Y:S01]  /*0290*/  LDG.E R26, desc[UR4][R16.64] ;  /* 0x00000004101a7981 */ /* 0x0000a2000c1e1900 */
[----:B------:R-:W-:-:S04]  /*02a0*/  IMAD.WIDE R14, R3, 0x4, R16 ;  /* 0x00000004030e7825 */ /* 0x000fc800078e0210 */
[C---:B------:R-:W-:Y:S02]  /*02b0*/  IMAD.WIDE R6, R3.reuse, 0x4, R14 ;  /* 0x0000000403067825 */ /* 0x040fe400078e020e */
[----:B------:R-:W3:Y:S02]  /*02c0*/  LDG.E R14, desc[UR4][R14.64] ;  /* 0x000000040e0e7981 */ /* 0x000ee4000c1e1900 */
[C---:B------:R-:W-:Y:S02]  /*02d0*/  IMAD.WIDE R10, R3.reuse, 0x4, R6 ;  /* 0x00000004030a7825 */ /* 0x040fe400078e0206 */
[----:B------:R-:W4:Y:S02]  /*02e0*/  LDG.E R6, desc[UR4][R6.64] ;  /* 0x0000000406067981 */ /* 0x000f24000c1e1900 */
[C---:B------:R-:W-:Y:S02]  /*02f0*/  IMAD.WIDE R8, R3.reuse, 0x4, R10 ;  /* 0x0000000403087825 */ /* 0x040fe400078e020a */
[----:B------:R-:W5:Y:S02]  /*0300*/  LDG.E R10, desc[UR4][R10.64] ;  /* 0x000000040a0a7981 */ /* 0x000f64000c1e1900 */
[----:B------:R-:W-:-:S02]  /*0310*/  IMAD.WIDE R12, R3, 0x4, R8 ;  /* 0x00000004030c7825 */ /* 0x000fc400078e0208 */
[----:B------:R-:W5:Y:S04]  /*0320*/  LDG.E R7, desc[UR4][R4.64] ;  /* 0x0000000404077981 */ /* 0x000f68000c1e1900 */
[----:B------:R-:W5:Y:S01]  /*0330*/  LDG.E R8, desc[UR4][R8.64] ;  /* 0x0000000408087981 */ /* 0x000f62000c1e1900 */
[----:B0-----:R-:W-:-:S03]  /*0340*/  IMAD.WIDE R16, R3, 0x4, R12 ;  /* 0x0000000403107825 */ /* 0x001fc600078e020c */
[----:B------:R-:W5:Y:S04]  /*0350*/  LDG.E R12, desc[UR4][R12.64] ;  /* 0x000000040c0c7981 */ /* 0x000f68000c1e1900 */
[----:B------:R-:W5:Y:S04]  /*0360*/  LDG.E R15, desc[UR4][R16.64] ;  /* 0x00000004100f7981 */ /* 0x000f68000c1e1900 */
[----:B------:R-:W5:Y:S04]  /*0370*/  LDG.E R9, desc[UR4][R4.64+0x4] ;  /* 0x0000040404097981 */ /* 0x000f68000c1e1900 */
[----:B------:R-:W5:Y:S01]  /*0380*/  LDG.E R11, desc[UR4][R4.64+0xc] ;  /* 0x00000c04040b7981 */ /* 0x000f62000c1e1900 */
[----:B--2---:R-:W-:Y:S01]  /*0390*/  FFMA R26, R25, R26, R24 ;  /* 0x0000001a191a7223 */ /* 0x004fe20000000018 */
[----:B------:R-:W-:-:S02]  /*03a0*/  IMAD.WIDE R24, R3, 0x4, R16 ;  /* 0x0000000403187825 */ /* 0x000fc400078e0210 */
[----:B------:R-:W2:Y:S04]  /*03b0*/  LDG.E R16, desc[UR4][R4.64+0x8] ;  /* 0x0000080404107981 */ /* 0x000ea8000c1e1900 */
[----:B------:R-:W2:Y:S01]  /*03c0*/  LDG.E R24, desc[UR4][R24.64] ;  /* 0x0000000418187981 */ /* 0x000ea2000c1e1900 */
[----:B---3--:R-:W-:Y:S01]  /*03d0*/  FFMA R14, R23, R14, R26 ;  /* 0x0000000e170e7223 */ /* 0x008fe2000000001a */
[----:B------:R-:W-:-:S03]  /*03e0*/  IADD3 R22, PT, PT, R22, 0x8, RZ ;  /* 0x0000000816167810 */ /* 0x000fc60007ffe0ff */
[----:B----4-:R-:W-:Y:S01]  /*03f0*/  FFMA R29, R29, R6, R14 ;  /* 0x000000061d1d7223 */ /* 0x010fe2000000000e */
[----:B------:R-:W-:-:S03]  /*0400*/  ISETP.NE.AND P1, PT, R22, RZ, PT ;  /* 0x000000ff1600720c */ /* 0x000fc60003f25270 */
[----:B-----5:R-:W-:Y:S01]  /*0410*/  FFMA R10, R28, R10, R29 ;  /* 0x0000000a1c0a7223 */ /* 0x020fe2000000001d */
[----:B------:R-:W-:-:S03]  /*0420*/  IADD3 R6, P2, PT, R4, 0x20, RZ ;  /* 0x0000002004067810 */ /* 0x000fc60007f5e0ff */
[----:B------:R-:W-:Y:S01]  /*0430*/  FFMA R8, R7, R8, R10 ;  /* 0x0000000807087223 */ /* 0x000fe2000000000a */
[----:B------:R-:W-:Y:S02]  /*0440*/  IADD3.X R7, PT, PT, RZ, R5, RZ, P2, !PT ;  /* 0x00000005ff077210 */ /* 0x000fe400017fe4ff */
[----:B------:R-:W-:Y:S01]  /*0450*/  LEA R18, R3, R18, 0x3 ;  /* 0x0000001203127211 */ /* 0x000fe200078e18ff */
[----:B------:R-:W-:-:S04]  /*0460*/  FFMA R9, R9, R12, R8 ;  /* 0x0000000c09097223 */ /* 0x000fc80000000008 */
[----:B--2---:R-:W-:-:S04]  /*0470*/  FFMA R16, R16, R15, R9 ;  /* 0x0000000f10107223 */ /* 0x004fc80000000009 */
[----:B------:R-:W-:Y:S01]  /*0480*/  FFMA R24, R11, R24, R16 ;  /* 0x000000180b187223 */ /* 0x000fe20000000010 */
[----:B------:R-:W-:Y:S06]  /*0490*/  @P1 BRA `(.L_x_2) ;  /* 0xfffffffc005c1947 */ /* 0x000fec000383ffff */
.L_x_1:
[----:B------:R-:W-:Y:S05]  /*04a0*/  @!P0 BRA `(.L_x_0) ;  /* 0x0000000000fc8947 */ /* 0x000fea0003800000 */
[----:B------:R-:W-:Y:S02]  /*04b0*/  ISETP.GE.U32.AND P1, PT, R27, 0x4, PT ;  /* 0x000000041b00780c */ /* 0x000fe40003f26070 */
[----:B------:R-:W-:-:S04]  /*04c0*/  LOP3.LUT R16, R2, 0x3, RZ, 0xc0, !PT ;  /* 0x0000000302107812 */ /* 0x000fc800078ec0ff */
[----:B------:R-:W-:-:S07]  /*04d0*/  ISETP.NE.AND P0, PT, R16, RZ, PT ;  /* 0x000000ff1000720c */ /* 0x000fce0003f05270 */
[----:B------:R-:W-:Y:S06]  /*04e0*/  @!P1 BRA `(.L_x_3) ;  /* 0x00000000006c9947 */ /* 0x000fec0003800000 */
[----:B------:R-:W0:Y:S01]  /*04f0*/  LDC.64 R6, c[0x0][0x388] ;  /* 0x0000e200ff067b82 */ /* 0x000e220000000a00 */
[----:B------:R-:W1:Y:S01]  /*0500*/  LDCU.64 UR6, c[0x0][0x380] ;  /* 0x00007000ff0677ac */ /* 0x000e620008000a00 */
[----:B------:R-:W-:Y:S01]  /*0510*/  IMAD R9, R21, R3, R0 ;  /* 0x0000000315097224 */ /* 0x000fe200078e0200 */
[CC--:B------:R-:W-:Y:S02]  /*0520*/  IADD3 R5, PT, PT, R20.reuse, R21.reuse, RZ ;  /* 0x0000001514057210 */ /* 0x0c0fe40007ffe0ff */
[----:B------:R-:W-:-:S03]  /*0530*/  IADD3 R10, P1, PT, R20, R21, RZ ;  /* 0x00000015140a7210 */ /* 0x000fc60007f3e0ff */
[----:B------:R-:W2:Y:S01]  /*0540*/  LDC.64 R14, c[0x0][0x380] ;  /* 0x0000e000ff0e7b82 */ /* 0x000ea20000000a00 */
[----:B0-----:R-:W-:-:S04]  /*0550*/  IMAD.WIDE R6, R9, 0x4, R6 ;  /* 0x0000000409067825 */ /* 0x001fc800078e0206 */
[----:B------:R-:W-:Y:S02]  /*0560*/  IMAD.WIDE R8, R3, 0x4, R6 ;  /* 0x0000000403087825 */ /* 0x000fe400078e0206 */
[----:B------:R-:W3:Y:S02]  /*0570*/  LDG.E R6, desc[UR4][R6.64] ;  /* 0x0000000406067981 */ /* 0x000ee4000c1e1900 */
[----:B--2---:R-:W-:Y:S01]  /*0580*/  IMAD.WIDE.U32 R14, R5, 0x4, R14 ;  /* 0x00000004050e7825 */ /* 0x004fe200078e000e */
[----:B------:R-:W-:Y:S02]  /*0590*/  IADD3.X R5, PT, PT, RZ, RZ, RZ, P1, !PT ;  /* 0x000000ffff057210 */ /* 0x000fe40000ffe4ff */
[----:B-1----:R-:W-:-:S03]  /*05a0*/  LEA R4, P1, R10, UR6, 0x2 ;  /* 0x000000060a047c11 */ /* 0x002fc6000f8210ff */
[----:B------:R-:W3:Y:S01]  /*05b0*/  LDG.E R15, desc[UR4][R14.64] ;  /* 0x000000040e0f7981 */ /* 0x000ee2000c1e1900 */
[----:B------:R-:W-:Y:S01]  /*05c0*/  LEA.HI.X R5, R10, UR7, R5, 0x2, P1 ;  /* 0x000000070a057c11 */ /* 0x000fe200088f1405 */
[C---:B------:R-:W-:Y:S02]  /*05d0*/  IMAD.WIDE R10, R3.reuse, 0x4, R8 ;  /* 0x00000004030a7825 */ /* 0x040fe400078e0208 */
[----:B------:R-:W2:Y:S04]  /*05e0*/  LDG.E R8, desc[UR4][R8.64] ;  /* 0x0000000408087981 */ /* 0x000ea8000c1e1900 */
[----:B------:R-:W2:Y:S01]  /*05f0*/  LDG.E R17, desc[UR4][R4.64+0x4] ;  /* 0x0000040404117981 */ /* 0x000ea2000c1e1900 */
[----:B------:R-:W-:-:S03]  /*0600*/  IMAD.WIDE R12, R3, 0x4, R10 ;  /* 0x00000004030c7825 */ /* 0x000fc600078e020a */
[----:B------:R-:W4:Y:S04]  /*0610*/  LDG.E R22, desc[UR4][R10.64] ;  /* 0x000000040a167981 */ /* 0x000f28000c1e1900 */
[----:B------:R-:W4:Y:S04]  /*0620*/  LDG.E R18, desc[UR4][R4.64+0x8] ;  /* 0x0000080404127981 */ /* 0x000f28000c1e1900 */
[----:B------:R-:W5:Y:S04]  /*0630*/  LDG.E R26, desc[UR4][R4.64+0xc] ;  /* 0x00000c04041a7981 */ /* 0x000f68000c1e1900 */
[----:B------:R-:W5:Y:S01]  /*0640*/  LDG.E R12, desc[UR4][R12.64] ;  /* 0x000000040c0c7981 */ /* 0x000f62000c1e1900 */
[----:B------:R-:W-:Y:S01]  /*0650*/  IADD3 R21, PT, PT, R21, 0x4, RZ ;  /* 0x0000000415157810 */ /* 0x000fe20007ffe0ff */
[----:B---3--:R-:W-:-:S04]  /*0660*/  FFMA R24, R15, R6, R24 ;  /* 0x000000060f187223 */ /* 0x008fc80000000018 */
[----:B--2---:R-:W-:-:S04]  /*0670*/  FFMA R17, R17, R8, R24 ;  /* 0x0000000811117223 */ /* 0x004fc80000000018 */
[----:B----4-:R-:W-:-:S04]  /*0680*/  FFMA R17, R18, R22, R17 ;  /* 0x0000001612117223 */ /* 0x010fc80000000011 */
[----:B-----5:R-:W-:-:S07]  /*0690*/  FFMA R24, R26, R12, R17 ;  /* 0x0000000c1a187223 */ /* 0x020fce0000000011 */
.L_x_3:
[----:B------:R-:W-:Y:S05]  /*06a0*/  @!P0 BRA `(.L_x_0) ;  /* 0x00000000007c8947 */ /* 0x000fea0003800000 */
[----:B------:R-:W-:Y:S01]  /*06b0*/  ISETP.NE.AND P1, PT, R16, 0x1, PT ;  /* 0x000000011000780c */ /* 0x000fe20003f25270 */
[----:B------:R-:W0:Y:S01]  /*06c0*/  LDC.64 R12, c[0x0][0x380] ;  /* 0x0000e000ff0c7b82 */ /* 0x000e220000000a00 */
[----:B------:R-:W-:-:S04]  /*06d0*/  LOP3.LUT R2, R2, 0x1, RZ, 0xc0, !PT ;  /* 0x0000000102027812 */ /* 0x000fc800078ec0ff */
[----:B------:R-:W-:-:S03]  /*06e0*/  ISETP.NE.U32.AND P0, PT, R2, 0x1, PT ;  /* 0x000000010200780c */ /* 0x000fc60003f05070 */
[----:B------:R-:W1:Y:S04]  /*06f0*/  LDC.64 R10, c[0x0][0x388] ;  /* 0x0000e200ff0a7b82 */ /* 0x000e680000000a00 */
[CC--:B------:R-:W-:Y:S02]  /*0700*/  @P1 IADD3 R15, PT, PT, R20.reuse, R21.reuse, RZ ;  /* 0x00000015140f1210 */ /* 0x0c0fe40007ffe0ff */
[----:B------:R-:W-:Y:S02]  /*0710*/  @P1 IADD3 R2, P2, PT, R20, R21, RZ ;  /* 0x0000001514021210 */ /* 0x000fe40007f5e0ff */
[----:B------:R-:W2:Y:S02]  /*0720*/  @P1 LDC.64 R4, c[0x0][0x380] ;  /* 0x0000e000ff041b82 */ /* 0x000ea40000000a00 */
[----:B------:R-:W-:-:S06]  /*0730*/  @P1 IADD3.X R14, PT, PT, RZ, RZ, RZ, P2, !PT ;  /* 0x000000ffff0e1210 */ /* 0x000fcc00017fe4ff */
[----:B------:R-:W3:Y:S01]  /*0740*/  LDC.64 R6, c[0x0][0x380] ;  /* 0x0000e000ff067b82 */ /* 0x000ee20000000a00 */
[----:B0-----:R-:W-:-:S04]  /*0750*/  @P1 IMAD.WIDE.U32 R12, R15, 0x4, R12 ;  /* 0x000000040f0c1825 */ /* 0x001fc800078e000c */
[C---:B------:R-:W-:Y:S01]  /*0760*/  @P1 IMAD R15, R21.reuse, R3, R0 ;  /* 0x00000003150f1224 */ /* 0x040fe200078e0200 */
[----:B------:R-:W-:Y:S01]  /*0770*/  @P1 IADD3 R21, PT, PT, R21, 0x2, RZ ;  /* 0x0000000215151810 */ /* 0x000fe20007ffe0ff */
[----:B------:R-:W4:Y:S01]  /*0780*/  @P1 LDG.E R13, desc[UR4][R12.64] ;  /* 0x000000040c0d1981 */ /* 0x000f22000c1e1900 */
[----:B------:R-:W0:Y:S01]  /*0790*/  LDC.64 R8, c[0x0][0x388] ;  /* 0x0000e200ff087b82 */ /* 0x000e220000000a00 */
[----:B-1----:R-:W-:Y:S01]  /*07a0*/  @P1 IMAD.WIDE R10, R15, 0x4, R10 ;  /* 0x000000040f0a1825 */ /* 0x002fe200078e020a */
[----:B------:R-:W-:Y:S02]  /*07b0*/  @!P0 IADD3 R17, PT, PT, R20, R21, RZ ;  /* 0x0000001514118210 */ /* 0x000fe40007ffe0ff */
[----:B--2---:R-:W-:Y:S01]  /*07c0*/  @P1 LEA R4, P2, R2, R4, 0x2 ;  /* 0x0000000402041211 */ /* 0x004fe200078410ff */
[----:B------:R-:W-:-:S03]  /*07d0*/  @!P0 IMAD R21, R21, R3, R0 ;  /* 0x0000000315158224 */ /* 0x000fc600078e0200 */
[----:B------:R-:W-:Y:S01]  /*07e0*/  @P1 LEA.HI.X R5, R2, R5, R14, 0x2, P2 ;  /* 0x0000000502051211 */ /* 0x000fe200010f140e */
[----:B------:R-:W-:Y:S01]  /*07f0*/  @P1 IMAD.WIDE R14, R3, 0x4, R10 ;  /* 0x00000004030e1825 */ /* 0x000fe200078e020a */
[----:B------:R-:W4:Y:S03]  /*0800*/  @P1 LDG.E R2, desc[UR4][R10.64] ;  /* 0x000000040a021981 */ /* 0x000f26000c1e1900 */
[----:B---3--:R-:W-:Y:S01]  /*0810*/  @!P0 IMAD.WIDE.U32 R6, R17, 0x4, R6 ;  /* 0x0000000411068825 */ /* 0x008fe200078e0006 */
[----:B------:R-:W2:Y:S04]  /*0820*/  @P1 LDG.E R5, desc[UR4][R4.64+0x4] ;  /* 0x0000040404051981 */ /* 0x000ea8000c1e1900 */
[----:B------:R-:W2:Y:S01]  /*0830*/  @P1 LDG.E R14, desc[UR4][R14.64] ;  /* 0x000000040e0e1981 */ /* 0x000ea2000c1e1900 */
[----:B0-----:R-:W-:-:S03]  /*0840*/  @!P0 IMAD.WIDE R8, R21, 0x4, R8 ;  /* 0x0000000415088825 */ /* 0x001fc600078e0208 */
[----:B------:R-:W3:Y:S04]  /*0850*/  @!P0 LDG.E R7, desc[UR4][R6.64] ;  /* 0x0000000406078981 */ /* 0x000ee8000c1e1900 */
[----:B------:R-:W3:Y:S01]  /*0860*/  @!P0 LDG.E R8, desc[UR4][R8.64] ;  /* 0x0000000408088981 */ /* 0x000ee2000c1e1900 */
[----:B----4-:R-:W-:-:S04]  /*0870*/  @P1 FFMA R2, R13, R2, R24 ;  /* 0x000000020d021223 */ /* 0x010fc80000000018 */
[----:B--2---:R-:W-:-:S04]  /*0880*/  @P1 FFMA R24, R5, R14, R2 ;  /* 0x0000000e05181223 */ /* 0x004fc80000000002 */
[----:B---3--:R-:W-:-:S07]  /*0890*/  @!P0 FFMA R24, R7, R8, R24 ;  /* 0x0000000807188223 */ /* 0x008fce0000000018 */
.L_x_0:
[----:B------:R-:W0:Y:S01]  /*08a0*/  LDC.64 R4, c[0x0][0x390] ;  /* 0x0000e400ff047b82 */ /* 0x000e220000000a00 */
[----:B------:R-:W-:-:S04]  /*08b0*/  IMAD R3, R19, R3, R0 ;  /* 0x0000000313037224 */ /* 0x000fc800078e0200 */
[----:B0-----:R-:W-:-:S05]  /*08c0*/  IMAD.WIDE R2, R3, 0x4, R4 ;  /* 0x0000000403027825 */ /* 0x001fca00078e0204 */
[----:B------:R-:W-:Y:S01]  /*08d0*/  STG.E desc[UR4][R2.64], R24 ;  /* 0x0000001802007986 */ /* 0x000fe2000c101904 */
[----:B------:R-:W-:Y:S05]  /*08e0*/  EXIT ;  /* 0x000000000000794d */ /* 0x000fea0003800000 */
.L_x_4:
[----:B------:R-:W-:-:S00]  /*08f0*/  BRA `(.L_x_4) ;  /* 0xfffffffc00fc7947 */ /* 0x000fc0000383ffff */
[----:B------:R-:W-:-:S00]  /*0900*/  NOP ;  /* 0x0000000000007918 */ /* 0x000fc00000000000 */
[----:B------:R-:W-:-:S00]  /*0910*/  NOP ;  /* 0x0000000000007918 */ /* 0x000fc00000000000 */
[----:B------:R-:W-:-:S00]  /*0920*/  NOP ;  /* 0x0000000000007918 */ /* 0x000fc00000000000 */
[----:B------:R-:W-:-:S00]  /*0930*/  NOP ;  /* 0x0000000000007918 */ /* 0x000fc00000000000 */
[----:B------:R-:W-:-:S00]  /*0940*/  NOP ;  /* 0x0000000000007918 */ /* 0x000fc00000000000 */
[----:B------:R-:W-:-:S00]  /*0950*/  NOP ;  /* 0x0000000000007918 */ /* 0x000fc00000000000 */
[----:B------:R-:W-:-:S00]  /*0960*/  NOP ;  /* 0x0000000000007918 */ /* 0x000fc00000000000 */
[----:B------:R-:W-:-:S00]  /*0970*/  NOP ;  /* 0x0000000000007918 */ /* 0x000fc00000000000 */
.L_x_5:


//--------------------- .nv.shared.reserved.0     --------------------------
	.section	.nv.shared.reserved.0,"aw",@nobits
	.weak		__nv_reservedSMEM_offset_0_alias
	.size		__nv_reservedSMEM_offset_0_alias, 0, 64
	.other		__nv_reservedSMEM_offset_0_alias,@"STO_CUDA_RESERVED_SHARED STV_DEFAULT"
__nv_reservedSMEM_offset_0_alias:
	.zero		0
	.zero		64


//--------------------- .nv.constant0._Z19naive_matmul_kernelPKfS0_Pfiii --------------------------
	.section	.nv.constant0._Z19naive_matmul_kernelPKfS0_Pfiii,"a",@progbits
	.sectionflags	@""
	.align	4
.nv.constant0._Z19naive_matmul_kernelPKfS0_Pfiii:
	.zero		932


//--------------------- SYMBOLS --------------------------

	.type		.nv.reservedSmem.offset0,@object
	.size		.nv.reservedSmem.offset0,0x4
